	.headerflags	@"EF_CUDA_TEXMODE_UNIFIED EF_CUDA_64BIT_ADDRESS EF_CUDA_ACCELERATORS EF_CUDA_SM90 EF_CUDA_VIRTUAL_SM(EF_CUDA_SM90)"
	.elftype	@"ET_EXEC"


//--------------------- .nv.info                  --------------------------
	.section	.nv.info,"",@"SHT_CUDA_INFO"
	.align	4


	//----- nvinfo : EIATTR_REGCOUNT
	.align		4
        /*0000*/ 	.byte	0x04, 0x2f
        /*0002*/ 	.short	(.L_6 - .L_5)
	.align		4
.L_5:
        /*0004*/ 	.word	index@(triton_poi_fused_convolution_max_unpool2d_12)
        /*0008*/ 	.word	0x00000020


	//----- nvinfo : EIATTR_MIN_STACK_SIZE
	.align		4
.L_6:
        /*000c*/ 	.byte	0x04, 0x12
        /*000e*/ 	.short	(.L_8 - .L_7)
	.align		4
.L_7:
        /*0010*/ 	.word	index@(triton_poi_fused_convolution_max_unpool2d_12)
        /*0014*/ 	.word	0x00000000


	//----- nvinfo : EIATTR_FRAME_SIZE
	.align		4
.L_8:
        /*0018*/ 	.byte	0x04, 0x11
        /*001a*/ 	.short	(.L_10 - .L_9)
	.align		4
.L_9:
        /*001c*/ 	.word	index@(triton_poi_fused_convolution_max_unpool2d_12)
        /*0020*/ 	.word	0x00000000


	//----- nvinfo : EIATTR_MIN_STACK_SIZE
	.align		4
.L_10:
        /*0024*/ 	.byte	0x04, 0x12
        /*0026*/ 	.short	(.L_12 - .L_11)
	.align		4
.L_11:
        /*0028*/ 	.word	index@(triton_poi_fused_convolution_max_unpool2d_12)
        /*002c*/ 	.word	0x00000000
.L_12:


//--------------------- .nv.info.triton_poi_fused_convolution_max_unpool2d_12 --------------------------
	.section	.nv.info.triton_poi_fused_convolution_max_unpool2d_12,"",@"SHT_CUDA_INFO"
	.sectionflags	@""
	.align	4


	//----- nvinfo : EIATTR_CUDA_API_VERSION
	.align		4
        /*0000*/ 	.byte	0x04, 0x37
        /*0002*/ 	.short	(.L_14 - .L_13)
.L_13:
        /*0004*/ 	.word	0x0000007c


	//----- nvinfo : EIATTR_KPARAM_INFO
	.align		4
.L_14:
        /*0008*/ 	.byte	0x04, 0x17
        /*000a*/ 	.short	(.L_16 - .L_15)
.L_15:
        /*000c*/ 	.word	0x00000000
        /*0010*/ 	.short	0x0008
        /*0012*/ 	.short	0x0040
        /*0014*/ 	.byte	0x00, 0xf0, 0x11, 0x00


	//----- nvinfo : EIATTR_KPARAM_INFO
	.align		4
.L_16:
        /*0018*/ 	.byte	0x04, 0x17
        /*001a*/ 	.short	(.L_18 - .L_17)
.L_17:
        /*001c*/ 	.word	0x00000000
        /*0020*/ 	.short	0x0007
        /*0022*/ 	.short	0x0038
        /*0024*/ 	.byte	0x00, 0xf4, 0x21, 0x00


	//----- nvinfo : EIATTR_KPARAM_INFO
	.align		4
.L_18:
        /*0028*/ 	.byte	0x04, 0x17
        /*002a*/ 	.short	(.L_20 - .L_19)
.L_19:
        /*002c*/ 	.word	0x00000000
        /*0030*/ 	.short	0x0006
        /*0032*/ 	.short	0x0030
        /*0034*/ 	.byte	0x00, 0xf4, 0x21, 0x00


	//----- nvinfo : EIATTR_KPARAM_INFO
	.align		4
.L_20:
        /*0038*/ 	.byte	0x04, 0x17
        /*003a*/ 	.short	(.L_22 - .L_21)
.L_21:
        /*003c*/ 	.word	0x00000000
        /*0040*/ 	.short	0x0005
        /*0042*/ 	.short	0x0028
        /*0044*/ 	.byte	0x00, 0xf4, 0x21, 0x00


	//----- nvinfo : EIATTR_KPARAM_INFO
	.align		4
.L_22:
        /*0048*/ 	.byte	0x04, 0x17
        /*004a*/ 	.short	(.L_24 - .L_23)
.L_23:
        /*004c*/ 	.word	0x00000000
        /*0050*/ 	.short	0x0004
        /*0052*/ 	.short	0x0020
        /*0054*/ 	.byte	0x00, 0xf4, 0x21, 0x00


	//----- nvinfo : EIATTR_KPARAM_INFO
	.align		4
.L_24:
        /*0058*/ 	.byte	0x04, 0x17
        /*005a*/ 	.short	(.L_26 - .L_25)
.L_25:
        /*005c*/ 	.word	0x00000000
        /*0060*/ 	.short	0x0003
        /*0062*/ 	.short	0x0018
        /*0064*/ 	.byte	0x00, 0xf4, 0x21, 0x00


	//----- nvinfo : EIATTR_KPARAM_INFO
	.align		4
.L_26:
        /*0068*/ 	.byte	0x04, 0x17
        /*006a*/ 	.short	(.L_28 - .L_27)
.L_27:
        /*006c*/ 	.word	0x00000000
        /*0070*/ 	.short	0x0002
        /*0072*/ 	.short	0x0010
        /*0074*/ 	.byte	0x00, 0xf4, 0x21, 0x00


	//----- nvinfo : EIATTR_KPARAM_INFO
	.align		4
.L_28:
        /*0078*/ 	.byte	0x04, 0x17
        /*007a*/ 	.short	(.L_30 - .L_29)
.L_29:
        /*007c*/ 	.word	0x00000000
        /*0080*/ 	.short	0x0001
        /*0082*/ 	.short	0x0008
        /*0084*/ 	.byte	0x00, 0xf4, 0x21, 0x00


	//----- nvinfo : EIATTR_KPARAM_INFO
	.align		4
.L_30:
        /*0088*/ 	.byte	0x04, 0x17
        /*008a*/ 	.short	(.L_32 - .L_31)
.L_31:
        /*008c*/ 	.word	0x00000000
        /*0090*/ 	.short	0x0000
        /*0092*/ 	.short	0x0000
        /*0094*/ 	.byte	0x00, 0xf4, 0x21, 0x00


	//----- nvinfo : EIATTR_SPARSE_MMA_MASK
	.align		4
.L_32:
        /*0098*/ 	.byte	0x03, 0x50
        /*009a*/ 	.short	0x0000


	//----- nvinfo : EIATTR_MAXREG_COUNT
	.align		4
        /*009c*/ 	.byte	0x03, 0x1b
        /*009e*/ 	.short	0x00ff


	//----- nvinfo : EIATTR_EXTERNS
	.align		4
        /*00a0*/ 	.byte	0x04, 0x0f
        /*00a2*/ 	.short	(.L_34 - .L_33)


	//   ....[0]....
	.align		4
.L_33:
        /*00a4*/ 	.word	index@(__assertfail)


	//----- nvinfo : EIATTR_SYSCALL_OFFSETS
	.align		4
.L_34:
        /*00a8*/ 	.byte	0x04, 0x46
        /*00aa*/ 	.short	(.L_36 - .L_35)


	//   ....[0]....
.L_35:
        /*00ac*/ 	.word	0x00000460


	//----- nvinfo : EIATTR_EXIT_INSTR_OFFSETS
	.align		4
.L_36:
        /*00b0*/ 	.byte	0x04, 0x1c
        /*00b2*/ 	.short	(.L_38 - .L_37)


	//   ....[0]....
.L_37:
        /*00b4*/ 	.word	0x000007b0


	//----- nvinfo : EIATTR_REQNTID
	.align		4
.L_38:
        /*00b8*/ 	.byte	0x04, 0x10
        /*00ba*/ 	.short	(.L_40 - .L_39)
.L_39:
        /*00bc*/ 	.word	0x00000080
        /*00c0*/ 	.word	0x00000001
        /*00c4*/ 	.word	0x00000001


	//----- nvinfo : EIATTR_CRS_STACK_SIZE
	.align		4
.L_40:
        /*00c8*/ 	.byte	0x04, 0x1e
        /*00ca*/ 	.short	(.L_42 - .L_41)
.L_41:
        /*00cc*/ 	.word	0x00000000


	//----- nvinfo : EIATTR_CBANK_PARAM_SIZE
	.align		4
.L_42:
        /*00d0*/ 	.byte	0x03, 0x19
        /*00d2*/ 	.short	0x0044


	//----- nvinfo : EIATTR_PARAM_CBANK
	.align		4
        /*00d4*/ 	.byte	0x04, 0x0a
        /*00d6*/ 	.short	(.L_44 - .L_43)
	.align		4
.L_43:
        /*00d8*/ 	.word	index@(.nv.constant0.triton_poi_fused_convolution_max_unpool2d_12)
        /*00dc*/ 	.short	0x0210
        /*00de*/ 	.short	0x0044


	//----- nvinfo : EIATTR_SW_WAR
	.align		4
.L_44:
        /*00e0*/ 	.byte	0x04, 0x36
        /*00e2*/ 	.short	(.L_46 - .L_45)
.L_45:
        /*00e4*/ 	.word	0x00000008
.L_46:


//--------------------- .nv.callgraph             --------------------------
	.section	.nv.callgraph,"",@"SHT_CUDA_CALLGRAPH"
	.align	4
	.sectionentsize	8
	.align		4
        /*0000*/ 	.word	0x00000000
	.align		4
        /*0004*/ 	.word	0xffffffff
	.align		4
        /*0008*/ 	.word	index@(triton_poi_fused_convolution_max_unpool2d_12)
	.align		4
        /*000c*/ 	.word	index@(__assertfail)
	.align		4
        /*0010*/ 	.word	0x00000000
	.align		4
        /*0014*/ 	.word	0xfffffffe
	.align		4
        /*0018*/ 	.word	0x00000000
	.align		4
        /*001c*/ 	.word	0xfffffffd
	.align		4
        /*0020*/ 	.word	0x00000000
	.align		4
        /*0024*/ 	.word	0xfffffffc


//--------------------- .nv.constant4             --------------------------
	.section	.nv.constant4,"a",@progbits
	.align	8
	.align		8
.nv.constant4:
        /*0000*/ 	.dword	__assertfail
	.align		8
        /*0008*/ 	.dword	assertFunc_0
	.align		8
        /*0010*/ 	.dword	assertFile_0
	.align		8
        /*0018*/ 	.dword	assertMessage_0
	.align		8
        /*0020*/ 	.dword	_$_str
	.align		8
        /*0028*/ 	.dword	_$_str_$_2


//--------------------- .text.triton_poi_fused_convolution_max_unpool2d_12 --------------------------
	.section	.text.triton_poi_fused_convolution_max_unpool2d_12,"ax",@progbits
	.sectionflags	@"SHF_BARRIERS=1"
	.align	128
        .global         triton_poi_fused_convolution_max_unpool2d_12
        .type           triton_poi_fused_convolution_max_unpool2d_12,@function
        .size           triton_poi_fused_convolution_max_unpool2d_12,(.L_x_2 - triton_poi_fused_convolution_max_unpool2d_12)
        .other          triton_poi_fused_convolution_max_unpool2d_12,@"STO_CUDA_ENTRY STV_DEFAULT"
triton_poi_fused_convolution_max_unpool2d_12:
.text.triton_poi_fused_convolution_max_unpool2d_12:
[----:B------:R-:W0:Y:S01]  /*0000*/  LDC R1, c[0x0][0x28] ;  /* 0x00000a00ff017b82 */ /* 0x000e220000000800 */
[----:B------:R-:W1:Y:S07]  /*0010*/  S2R R23, SR_TID.X ;  /* 0x0000000000177919 */ /* 0x000e6e0000002100 */
[----:B------:R-:W2:Y:S01]  /*0020*/  LDC.64 R4, c[0x0][0x220] ;  /* 0x00008800ff047b82 */ /* 0x000ea20000000a00 */
[----:B------:R-:W-:Y:S01]  /*0030*/  ULDC.64 UR4, c[0x0][0x208] ;  /* 0x0000820000047ab9 */ /* 0x000fe20000000a00 */
[----:B------:R-:W3:Y:S06]  /*0040*/  S2R R7, SR_CTAID.X ;  /* 0x0000000000077919 */ /* 0x000eec0000002500 */
[----:B------:R-:W4:Y:S08]  /*0050*/  LDC.64 R8, c[0x0][0x240] ;  /* 0x00009000ff087b82 */ /* 0x000f300000000a00 */
[----:B------:R-:W4:Y:S08]  /*0060*/  LDC.64 R20, c[0x0][0x228] ;  /* 0x00008a00ff147b82 */ /* 0x000f300000000a00 */
[----:B------:R-:W4:Y:S01]  /*0070*/  LDC.64 R12, c[0x0][0x230] ;  /* 0x00008c00ff0c7b82 */ /* 0x000f220000000a00 */
[----:B-1----:R-:W-:-:S07]  /*0080*/  IMAD.SHL.U32 R22, R23, 0x2, RZ ;  /* 0x0000000217167824 */ /* 0x002fce00078e00ff */
[----:B------:R-:W1:Y:S01]  /*0090*/  LDC.64 R10, c[0x0][0x238] ;  /* 0x00008e00ff0a7b82 */ /* 0x000e620000000a00 */
[----:B---3--:R-:W-:Y:S02]  /*00a0*/  SHF.R.S32.HI R0, RZ, 0x17, R7 ;  /* 0x00000017ff007819 */ /* 0x008fe40000011407 */
[----:B------:R-:W-:-:S05]  /*00b0*/  LOP3.LUT R22, R22, 0xfe, RZ, 0xc0, !PT ;  /* 0x000000fe16167812 */ /* 0x000fca00078ec0ff */
[----:B------:R-:W3:Y:S01]  /*00c0*/  LDC.64 R14, c[0x0][0x210] ;  /* 0x00008400ff0e7b82 */ /* 0x000ee20000000a00 */
[----:B------:R-:W-:-:S04]  /*00d0*/  IMAD R3, R7, 0x100, R22 ;  /* 0x0000010007037824 */ /* 0x000fc800078e0216 */
[----:B--2---:R-:W-:-:S03]  /*00e0*/  IMAD.WIDE R4, R3, 0x8, R4 ;  /* 0x0000000803047825 */ /* 0x004fc600078e0204 */
[----:B------:R-:W2:Y:S03]  /*00f0*/  LDC.64 R18, c[0x0][0x218] ;  /* 0x00008600ff127b82 */ /* 0x000ea60000000a00 */
[----:B------:R-:W2:Y:S01]  /*0100*/  LDG.E.128 R4, desc[UR4][R4.64] ;  /* 0x0000000404047981 */ /* 0x000ea2000c1e1d00 */
[----:B------:R-:W-:-:S04]  /*0110*/  SGXT R0, R0, 0x1 ;  /* 0x000000010000781a */ /* 0x000fc80000000200 */
[----:B------:R-:W-:-:S04]  /*0120*/  LEA.HI R2, R0, R3, RZ, 0x4 ;  /* 0x0000000300027211 */ /* 0x000fc800078f20ff */
[--C-:B------:R-:W-:Y:S02]  /*0130*/  SHF.R.S32.HI R0, RZ, 0x4, R2.reuse ;  /* 0x00000004ff007819 */ /* 0x100fe40000011402 */
[----:B------:R-:W-:-:S04]  /*0140*/  SHF.R.S32.HI R17, RZ, 0x1f, R2 ;  /* 0x0000001fff117819 */ /* 0x000fc80000011402 */
[----:B------:R-:W-:-:S04]  /*0150*/  LEA.HI R17, R17, R0, RZ, 0x9 ;  /* 0x0000000011117211 */ /* 0x000fc800078f48ff */
[----:B------:R-:W-:-:S05]  /*0160*/  LOP3.LUT R17, R17, 0xfffffe00, RZ, 0xc0, !PT ;  /* 0xfffffe0011117812 */ /* 0x000fca00078ec0ff */
[----:B------:R-:W-:Y:S02]  /*0170*/  IMAD.IADD R17, R0, 0x1, -R17 ;  /* 0x0000000100117824 */ /* 0x000fe400078e0a11 */
[----:B---3--:R-:W-:-:S04]  /*0180*/  IMAD.WIDE R14, R3, 0x4, R14 ;  /* 0x00000004030e7825 */ /* 0x008fc800078e020e */
[C---:B----4-:R-:W-:Y:S01]  /*0190*/  IMAD.WIDE R8, R17.reuse, 0x4, R8 ;  /* 0x0000000411087825 */ /* 0x050fe200078e0208 */
[----:B------:R-:W5:Y:S03]  /*01a0*/  LDG.E.64 R2, desc[UR4][R14.64] ;  /* 0x000000040e027981 */ /* 0x000f66000c1e1b00 */
[C---:B0-----:R-:W-:Y:S02]  /*01b0*/  IMAD.WIDE R20, R17.reuse, 0x4, R20 ;  /* 0x0000000411147825 */ /* 0x041fe400078e0214 */
[----:B------:R-:W5:Y:S02]  /*01c0*/  LDG.E.EL R9, desc[UR4][R8.64] ;  /* 0x0000000408097981 */ /* 0x000f64000c2e1900 */
[----:B------:R-:W-:-:S04]  /*01d0*/  IMAD.WIDE R12, R17, 0x4, R12 ;  /* 0x00000004110c7825 */ /* 0x000fc800078e020c */
[----:B-1----:R-:W-:-:S04]  /*01e0*/  IMAD.WIDE R10, R17, 0x4, R10 ;  /* 0x00000004110a7825 */ /* 0x002fc800078e020a */
[----:B--2---:R-:W-:Y:S01]  /*01f0*/  IMAD.WIDE R24, R17, 0x4, R18 ;  /* 0x0000000411187825 */ /* 0x004fe200078e0212 */
[----:B------:R-:W5:Y:S04]  /*0200*/  LDG.E.EL R16, desc[UR4][R10.64] ;  /* 0x000000040a107981 */ /* 0x000f68000c2e1900 */
[----:B------:R-:W5:Y:S04]  /*0210*/  LDG.E.EL R18, desc[UR4][R20.64] ;  /* 0x0000000414127981 */ /* 0x000f68000c2e1900 */
[----:B------:R-:W5:Y:S04]  /*0220*/  LDG.E.EL R17, desc[UR4][R12.64] ;  /* 0x000000040c117981 */ /* 0x000f68000c2e1900 */
[----:B------:R0:W5:Y:S02]  /*0230*/  LDG.E.EL R19, desc[UR4][R24.64] ;  /* 0x0000000418137981 */ /* 0x000164000c2e1900 */
[----:B0-----:R-:W-:-:S05]  /*0240*/  IMAD.SHL.U32 R25, R0, 0x40, RZ ;  /* 0x0000004000197824 */ /* 0x001fca00078e00ff */
[----:B------:R-:W-:Y:S02]  /*0250*/  SHF.R.S32.HI R27, RZ, 0x1f, R25 ;  /* 0x0000001fff1b7819 */ /* 0x000fe40000011419 */
[----:B------:R-:W-:Y:S02]  /*0260*/  IADD3 R0, P1, R6, R25, RZ ;  /* 0x0000001906007210 */ /* 0x000fe40007f3e0ff */
[----:B------:R-:W-:-:S03]  /*0270*/  IADD3 R29, P0, R4, R25, RZ ;  /* 0x00000019041d7210 */ /* 0x000fc60007f1e0ff */
[----:B------:R-:W-:Y:S01]  /*0280*/  IMAD.X R6, R7, 0x1, R27, P1 ;  /* 0x0000000107067824 */ /* 0x000fe200008e061b */
[----:B------:R-:W-:-:S04]  /*0290*/  IADD3.X R4, R5, R27, RZ, P0, !PT ;  /* 0x0000001b05047210 */ /* 0x000fc800007fe4ff */
[----:B------:R-:W-:Y:S02]  /*02a0*/  SHF.R.U32.HI R24, RZ, 0xe, R4 ;  /* 0x0000000eff187819 */ /* 0x000fe40000011604 */
[----:B------:R-:W-:Y:S02]  /*02b0*/  SHF.R.U32.HI R27, RZ, 0xe, R6 ;  /* 0x0000000eff1b7819 */ /* 0x000fe40000011606 */
[----:B------:R-:W-:Y:S02]  /*02c0*/  LOP3.LUT R24, R24, 0x20000, RZ, 0xc0, !PT ;  /* 0x0002000018187812 */ /* 0x000fe400078ec0ff */
[----:B------:R-:W-:Y:S02]  /*02d0*/  LOP3.LUT R27, R27, 0x20000, RZ, 0xc0, !PT ;  /* 0x000200001b1b7812 */ /* 0x000fe400078ec0ff */
[----:B------:R-:W-:Y:S02]  /*02e0*/  IADD3 R24, P0, R24, R29, RZ ;  /* 0x0000001d18187210 */ /* 0x000fe40007f1e0ff */
[----:B------:R-:W-:-:S03]  /*02f0*/  IADD3 R27, P1, R27, R0, RZ ;  /* 0x000000001b1b7210 */ /* 0x000fc60007f3e0ff */
[----:B------:R-:W-:Y:S01]  /*0300*/  IMAD.X R25, RZ, RZ, R4, P0 ;  /* 0x000000ffff197224 */ /* 0x000fe200000e0604 */
[----:B------:R-:W-:Y:S01]  /*0310*/  LOP3.LUT R4, R24, R27, RZ, 0xfc, !PT ;  /* 0x0000001b18047212 */ /* 0x000fe200078efcff */
[----:B------:R-:W-:-:S03]  /*0320*/  IMAD.X R0, RZ, RZ, R6, P1 ;  /* 0x000000ffff007224 */ /* 0x000fc600008e0606 */
[----:B------:R-:W-:Y:S02]  /*0330*/  ISETP.GE.U32.AND P0, PT, R4, 0x20000, PT ;  /* 0x000200000400780c */ /* 0x000fe40003f06070 */
[----:B------:R-:W-:-:S04]  /*0340*/  LOP3.LUT R4, R25, R0, RZ, 0xfc, !PT ;  /* 0x0000000019047212 */ /* 0x000fc800078efcff */
[----:B------:R-:W-:-:S13]  /*0350*/  ISETP.GE.U32.AND.EX P0, PT, R4, RZ, PT, P0 ;  /* 0x000000ff0400720c */ /* 0x000fda0003f06100 */
[----:B------:R-:W-:Y:S05]  /*0360*/  @!P0 BRA `(.L_x_0) ;  /* 0x0000000000408947 */ /* 0x000fea0003800000 */
[----:B------:R-:W-:Y:S01]  /*0370*/  MOV R28, 0x0 ;  /* 0x00000000001c7802 */ /* 0x000fe20000000f00 */
[----:B------:R-:W-:Y:S01]  /*0380*/  ULDC.64 UR6, c[0x4][0x18] ;  /* 0x0100060000067ab9 */ /* 0x000fe20000000a00 */
[----:B------:R-:W-:Y:S01]  /*0390*/  ULDC.64 UR8, c[0x4][0x8] ;  /* 0x0100020000087ab9 */ /* 0x000fe20000000a00 */
[----:B------:R-:W-:Y:S01]  /*03a0*/  MOV R4, UR6 ;  /* 0x0000000600047c02 */ /* 0x000fe20008000f00 */
[----:B------:R-:W-:Y:S01]  /*03b0*/  IMAD.U32 R5, RZ, RZ, UR7 ;  /* 0x00000007ff057e24 */ /* 0x000fe2000f8e00ff */
[----:B------:R-:W-:Y:S01]  /*03c0*/  ULDC.64 UR6, c[0x4][0x10] ;  /* 0x0100040000067ab9 */ /* 0x000fe20000000a00 */
[----:B------:R-:W0:Y:S01]  /*03d0*/  LDC.64 R28, c[0x4][R28] ;  /* 0x010000001c1c7b82 */ /* 0x000e220000000a00 */
[----:B------:R-:W-:Y:S01]  /*03e0*/  HFMA2.MMA R13, -RZ, RZ, 0, 0 ;  /* 0x00000000ff0d7435 */ /* 0x000fe200000001ff */
[----:B------:R-:W-:Y:S01]  /*03f0*/  IMAD.U32 R6, RZ, RZ, UR6 ;  /* 0x00000006ff067e24 */ /* 0x000fe2000f8e00ff */
[----:B------:R-:W-:Y:S01]  /*0400*/  MOV R10, UR8 ;  /* 0x00000008000a7c02 */ /* 0x000fe20008000f00 */
[----:B------:R-:W-:-:S08]  /*0410*/  IMAD.U32 R7, RZ, RZ, UR7 ;  /* 0x00000007ff077e24 */ /* 0x000fd0000f8e00ff */
[----:B------:R-:W-:Y:S01]  /*0420*/  LEPC R20, `(.L_x_0) ;  /* 0x000000004014794e */ /* 0x000fe20000000000 */
[----:B------:R-:W-:Y:S02]  /*0430*/  IMAD.U32 R11, RZ, RZ, UR9 ;  /* 0x00000009ff0b7e24 */ /* 0x000fe4000f8e00ff */
[----:B------:R-:W-:Y:S02]  /*0440*/  IMAD.MOV.U32 R8, RZ, RZ, 0x28 ;  /* 0x00000028ff087424 */ /* 0x000fe400078e00ff */
[----:B------:R-:W-:-:S07]  /*0450*/  IMAD.MOV.U32 R12, RZ, RZ, 0x1 ;  /* 0x00000001ff0c7424 */ /* 0x000fce00078e00ff */
[----:B0----5:R-:W-:Y:S05]  /*0460*/  CALL.ABS.NOINC R28 ;  /* 0x000000001c007343 */ /* 0x021fea0003c00000 */
.L_x_0:
[----:B-----5:R-:W-:Y:S01]  /*0470*/  FADD R17, R17, 9.9999997473787516356e-06 ;  /* 0x3727c5ac11117421 */ /* 0x020fe20000000000 */
[----:B------:R-:W0:Y:S01]  /*0480*/  S2R R11, SR_CgaCtaId ;  /* 0x00000000000b7919 */ /* 0x000e220000008800 */
[----:B------:R-:W-:Y:S02]  /*0490*/  IMAD.MOV.U32 R7, RZ, RZ, 0x3e800000 ;  /* 0x3e800000ff077424 */ /* 0x000fe400078e00ff */
[--C-:B------:R-:W-:Y:S01]  /*04a0*/  FADD R3, R3, R19.reuse ;  /* 0x0000001303037221 */ /* 0x100fe20000000000 */
[----:B------:R-:W1:Y:S01]  /*04b0*/  MUFU.SQRT R4, R17 ;  /* 0x0000001100047308 */ /* 0x000e620000002000 */
[----:B------:R-:W-:Y:S05]  /*04c0*/  WARPSYNC.ALL ;  /* 0x0000000000007948 */ /* 0x000fea0003800000 */
[----:B------:R-:W-:Y:S01]  /*04d0*/  BAR.SYNC.DEFER_BLOCKING 0x0 ;  /* 0x0000000000007b1d */ /* 0x000fe20000010000 */
[----:B------:R-:W-:Y:S01]  /*04e0*/  FADD R2, R2, R19 ;  /* 0x0000001302027221 */ /* 0x000fe20000000000 */
[----:B------:R-:W-:Y:S01]  /*04f0*/  FADD R5, -R18, R3 ;  /* 0x0000000312057221 */ /* 0x000fe20000000100 */
[----:B------:R-:W-:-:S02]  /*0500*/  MOV R8, 0x400 ;  /* 0x0000040000087802 */ /* 0x000fc40000000f00 */
[----:B------:R-:W-:Y:S01]  /*0510*/  FADD R18, -R18, R2 ;  /* 0x0000000212127221 */ /* 0x000fe20000000100 */
[----:B------:R-:W-:Y:S01]  /*0520*/  ULDC.64 UR6, c[0x0][0x248] ;  /* 0x0000920000067ab9 */ /* 0x000fe20000000a00 */
[----:B------:R-:W-:Y:S02]  /*0530*/  LOP3.LUT R23, R23, 0x7f, RZ, 0xc0, !PT ;  /* 0x0000007f17177812 */ /* 0x000fe400078ec0ff */
[C---:B-1----:R-:W-:Y:S02]  /*0540*/  FSETP.GT.AND P0, PT, R4.reuse, 8.50705917302346158658e+37, PT ;  /* 0x7e8000000400780b */ /* 0x042fe40003f04000 */
[C---:B------:R-:W-:Y:S02]  /*0550*/  FSETP.GEU.AND P1, PT, R4.reuse, 1.175494350822287508e-38, PT ;  /* 0x008000000400780b */ /* 0x040fe40003f2e000 */
[----:B------:R-:W-:Y:S01]  /*0560*/  FSEL R7, R7, 1, P0 ;  /* 0x3f80000007077808 */ /* 0x000fe20000000000 */
[----:B------:R-:W-:Y:S08]  /*0570*/  STG.E.64 desc[UR4][R14.64], R2 ;  /* 0x000000020e007986 */ /* 0x000ff0000c101b04 */
[----:B------:R-:W-:Y:S01]  /*0580*/  @P0 FMUL R4, R4, 0.25 ;  /* 0x3e80000004040820 */ /* 0x000fe20000400000 */
[----:B0-----:R-:W-:Y:S01]  /*0590*/  PRMT R8, R11, 0x654, R8 ;  /* 0x000006540b087816 */ /* 0x001fe20000000008 */
[----:B------:R-:W-:-:S02]  /*05a0*/  @!P1 FMUL R7, R7, 16777216 ;  /* 0x4b80000007079820 */ /* 0x000fc40000400000 */
[----:B------:R-:W-:Y:S02]  /*05b0*/  @!P1 FMUL R4, R4, 16777216 ;  /* 0x4b80000004049820 */ /* 0x000fe40000400000 */
[C---:B------:R-:W-:Y:S02]  /*05c0*/  IMAD R11, R22.reuse, 0x8, R8 ;  /* 0x00000008160b7824 */ /* 0x040fe400078e0208 */
[----:B------:R0:W1:Y:S02]  /*05d0*/  MUFU.RCP R6, R4 ;  /* 0x0000000400067308 */ /* 0x0000640000001000 */
[----:B------:R-:W-:Y:S01]  /*05e0*/  IMAD R22, R22, -0x4, R11 ;  /* 0xfffffffc16167824 */ /* 0x000fe200078e020b */
[----:B0-----:R-:W-:-:S04]  /*05f0*/  LEA R4, P0, R24, UR6, 0x2 ;  /* 0x0000000618047c11 */ /* 0x001fc8000f8010ff */
[----:B------:R-:W-:Y:S01]  /*0600*/  LEA.HI.X R25, R24, UR7, R25, 0x2, P0 ;  /* 0x0000000718197c11 */ /* 0x000fe200080f1419 */
[----:B-1----:R-:W-:Y:S01]  /*0610*/  FMUL R6, R6, R7 ;  /* 0x0000000706067220 */ /* 0x002fe20000400000 */
[----:B------:R-:W-:-:S03]  /*0620*/  LEA R10, P0, R27, UR6, 0x2 ;  /* 0x000000061b0a7c11 */ /* 0x000fc6000f8010ff */
[-C--:B------:R-:W-:Y:S01]  /*0630*/  FMUL R18, R18, R6.reuse ;  /* 0x0000000612127220 */ /* 0x080fe20000400000 */
[----:B------:R-:W-:Y:S01]  /*0640*/  FMUL R6, R5, R6 ;  /* 0x0000000605067220 */ /* 0x000fe20000400000 */
[----:B------:R-:W-:Y:S01]  /*0650*/  LEA.HI.X R7, R27, UR7, R0, 0x2, P0 ;  /* 0x000000071b077c11 */ /* 0x000fe200080f1400 */
[C---:B------:R-:W-:Y:S02]  /*0660*/  IMAD R0, R23.reuse, 0x8, R8 ;  /* 0x0000000817007824 */ /* 0x040fe400078e0208 */
[C-C-:B------:R-:W-:Y:S01]  /*0670*/  FFMA R18, R16.reuse, R18, R9.reuse ;  /* 0x0000001210127223 */ /* 0x140fe20000000009 */
[----:B------:R-:W-:Y:S01]  /*0680*/  FFMA R9, R16, R6, R9 ;  /* 0x0000000610097223 */ /* 0x000fe20000000009 */
[----:B------:R-:W-:Y:S01]  /*0690*/  MOV R5, R25 ;  /* 0x0000001900057202 */ /* 0x000fe20000000f00 */
[----:B------:R-:W-:Y:S02]  /*06a0*/  IMAD.MOV.U32 R6, RZ, RZ, R10 ;  /* 0x000000ffff067224 */ /* 0x000fe400078e000a */
[C---:B------:R-:W-:Y:S01]  /*06b0*/  FSETP.GEU.AND P0, PT, R18.reuse, RZ, PT ;  /* 0x000000ff1200720b */ /* 0x040fe20003f0e000 */
[----:B------:R-:W-:Y:S01]  /*06c0*/  IMAD R23, R23, -0x4, R0 ;  /* 0xfffffffc17177824 */ /* 0x000fe200078e0200 */
[----:B------:R-:W-:Y:S01]  /*06d0*/  FSETP.GEU.AND P1, PT, R9, RZ, PT ;  /* 0x000000ff0900720b */ /* 0x000fe20003f2e000 */
[----:B------:R-:W-:Y:S01]  /*06e0*/  STS.128 [R11], R4 ;  /* 0x000000040b007388 */ /* 0x000fe20000000c00 */
[----:B------:R-:W-:-:S02]  /*06f0*/  FSEL R18, R18, RZ, P0 ;  /* 0x000000ff12127208 */ /* 0x000fc40000000000 */
[----:B------:R-:W-:Y:S01]  /*0700*/  FSEL R19, R9, RZ, P1 ;  /* 0x000000ff09137208 */ /* 0x000fe20000800000 */
[----:B------:R-:W-:Y:S06]  /*0710*/  BAR.SYNC.DEFER_BLOCKING 0x0 ;  /* 0x0000000000007b1d */ /* 0x000fec0000010000 */
[----:B------:R-:W-:Y:S04]  /*0720*/  LDS.64 R2, [R0] ;  /* 0x0000000000027984 */ /* 0x000fe80000000a00 */
[----:B------:R-:W-:Y:S01]  /*0730*/  LDS.64 R8, [R0+0x400] ;  /* 0x0004000000087984 */ /* 0x000fe20000000a00 */
[----:B------:R-:W-:Y:S06]  /*0740*/  BAR.SYNC.DEFER_BLOCKING 0x0 ;  /* 0x0000000000007b1d */ /* 0x000fec0000010000 */
[----:B------:R-:W-:Y:S02]  /*0750*/  STS.64 [R22], R18 ;  /* 0x0000001216007388 */ /* 0x000fe40000000a00 */
[----:B------:R-:W-:Y:S06]  /*0760*/  BAR.SYNC.DEFER_BLOCKING 0x0 ;  /* 0x0000000000007b1d */ /* 0x000fec0000010000 */
[----:B------:R-:W0:Y:S04]  /*0770*/  LDS R13, [R23] ;  /* 0x00000000170d7984 */ /* 0x000e280000000800 */
[----:B------:R-:W1:Y:S04]  /*0780*/  LDS R5, [R23+0x200] ;  /* 0x0002000017057984 */ /* 0x000e680000000800 */
[----:B0-----:R-:W-:Y:S04]  /*0790*/  STG.E desc[UR4][R2.64], R13 ;  /* 0x0000000d02007986 */ /* 0x001fe8000c101904 */
[----:B-1----:R-:W-:Y:S01]  /*07a0*/  STG.E desc[UR4][R8.64], R5 ;  /* 0x0000000508007986 */ /* 0x002fe2000c101904 */
[----:B------:R-:W-:Y:S05]  /*07b0*/  EXIT ;  /* 0x000000000000794d */ /* 0x000fea0003800000 */
.L_x_1:
[----:B------:R-:W-:-:S00]  /*07c0*/  BRA `(.L_x_1) ;  /* 0xfffffffc00fc7947 */ /* 0x000fc0000383ffff */
[----:B------:R-:W-:-:S00]  /*07d0*/  NOP ;  /* 0x0000000000007918 */ /* 0x000fc00000000000 */
        /* <DEDUP_REMOVED lines=10> */
.L_x_2:


//--------------------- .nv.global.init           --------------------------
	.section	.nv.global.init,"aw",@progbits
.nv.global.init:
	.type		assertFunc_0,@object
	.size		assertFunc_0,(_$_str - assertFunc_0)
assertFunc_0:
        /*0000*/ 	.byte	0x75, 0x6e, 0x6b, 0x6e, 0x6f, 0x77, 0x6e, 0x00
	.type		_$_str,@object
	.size		_$_str,(_$_str_$_2 - _$_str)
_$_str:
        /*0008*/ 	.byte	0x5f, 0x5f, 0x43, 0x55, 0x44, 0x41, 0x5f, 0x46, 0x54, 0x5a, 0x00
	.type		_$_str_$_2,@object
	.size		_$_str_$_2,(assertMessage_0 - _$_str_$_2)
_$_str_$_2:
        /*0013*/ 	.byte	0x5f, 0x5f, 0x43, 0x55, 0x44, 0x41, 0x5f, 0x50, 0x52, 0x45, 0x43, 0x5f, 0x53, 0x51, 0x52, 0x54
        /*0023*/ 	.byte	0x00
	.type		assertMessage_0,@object
	.size		assertMessage_0,(assertFile_0 - assertMessage_0)
assertMessage_0:
        /*0024*/ 	.byte	0x69, 0x6e, 0x64, 0x65, 0x78, 0x20, 0x6f, 0x75, 0x74, 0x20, 0x6f, 0x66, 0x20, 0x62, 0x6f, 0x75
        /*0034*/ 	.byte	0x6e, 0x64, 0x73, 0x3a, 0x20, 0x30, 0x20, 0x3c, 0x3d, 0x20, 0x74, 0x6d, 0x70, 0x39, 0x20, 0x3c
        /*0044*/ 	.byte	0x20, 0x31, 0x33, 0x31, 0x30, 0x37, 0x32, 0x00
	.type		assertFile_0,@object
	.size		assertFile_0,(.L_1 - assertFile_0)
assertFile_0:
        /*004c*/ 	.byte	0x69, 0x6e, 0x64, 0x75, 0x63, 0x74, 0x6f, 0x72, 0x5f, 0x63, 0x61, 0x63, 0x68, 0x65, 0x2f, 0x6f
        /*005c*/ 	.byte	0x79, 0x2f, 0x63, 0x6f, 0x79, 0x33, 0x64, 0x6a, 0x68, 0x33, 0x71, 0x72, 0x63, 0x72, 0x78, 0x68
        /*006c*/ 	.byte	0x73, 0x36, 0x64, 0x61, 0x7a, 0x71, 0x33, 0x63, 0x7a, 0x74, 0x68, 0x6d, 0x61, 0x63, 0x65, 0x63
        /*007c*/ 	.byte	0x65, 0x36, 0x74, 0x33, 0x6e, 0x7a, 0x77, 0x7a, 0x62, 0x7a, 0x78, 0x33, 0x6e, 0x33, 0x77, 0x62
        /*008c*/ 	.byte	0x32, 0x32, 0x35, 0x76, 0x61, 0x71, 0x2e, 0x70, 0x79, 0x00
.L_1:


//--------------------- .nv.shared.triton_poi_fused_convolution_max_unpool2d_12 --------------------------
	.section	.nv.shared.triton_poi_fused_convolution_max_unpool2d_12,"aw",@nobits
	.sectionflags	@""
	.align	16
	.zero		1024


//--------------------- .nv.constant0.triton_poi_fused_convolution_max_unpool2d_12 --------------------------
	.section	.nv.constant0.triton_poi_fused_convolution_max_unpool2d_12,"a",@progbits
	.sectionflags	@""
	.align	4
.nv.constant0.triton_poi_fused_convolution_max_unpool2d_12:
	.zero		596


//--------------------- SYMBOLS --------------------------

	.type		__assertfail,@function
